	.headerflags	@"EF_CUDA_TEXMODE_UNIFIED EF_CUDA_64BIT_ADDRESS EF_CUDA_ACCELERATORS EF_CUDA_SM90 EF_CUDA_VIRTUAL_SM(EF_CUDA_SM90)"
	.elftype	@"ET_EXEC"


//--------------------- .nv.info                  --------------------------
	.section	.nv.info,"",@"SHT_CUDA_INFO"
	.align	4


	//----- nvinfo : EIATTR_REGCOUNT
	.align		4
        /*0000*/ 	.byte	0x04, 0x2f
        /*0002*/ 	.short	(.L_1 - .L_0)
	.align		4
.L_0:
        /*0004*/ 	.word	index@(triton_poi_fused_max_pool2d_with_indices_0)
        /*0008*/ 	.word	0x00000012


	//----- nvinfo : EIATTR_MIN_STACK_SIZE
	.align		4
.L_1:
        /*000c*/ 	.byte	0x04, 0x12
        /*000e*/ 	.short	(.L_3 - .L_2)
	.align		4
.L_2:
        /*0010*/ 	.word	index@(triton_poi_fused_max_pool2d_with_indices_0)
        /*0014*/ 	.word	0x00000000


	//----- nvinfo : EIATTR_FRAME_SIZE
	.align		4
.L_3:
        /*0018*/ 	.byte	0x04, 0x11
        /*001a*/ 	.short	(.L_5 - .L_4)
	.align		4
.L_4:
        /*001c*/ 	.word	index@(triton_poi_fused_max_pool2d_with_indices_0)
        /*0020*/ 	.word	0x00000000


	//----- nvinfo : EIATTR_MIN_STACK_SIZE
	.align		4
.L_5:
        /*0024*/ 	.byte	0x04, 0x12
        /*0026*/ 	.short	(.L_7 - .L_6)
	.align		4
.L_6:
        /*0028*/ 	.word	index@(triton_poi_fused_max_pool2d_with_indices_0)
        /*002c*/ 	.word	0x00000000
.L_7:


//--------------------- .nv.info.triton_poi_fused_max_pool2d_with_indices_0 --------------------------
	.section	.nv.info.triton_poi_fused_max_pool2d_with_indices_0,"",@"SHT_CUDA_INFO"
	.sectionflags	@""
	.align	4


	//----- nvinfo : EIATTR_CUDA_API_VERSION
	.align		4
        /*0000*/ 	.byte	0x04, 0x37
        /*0002*/ 	.short	(.L_9 - .L_8)
.L_8:
        /*0004*/ 	.word	0x0000007c


	//----- nvinfo : EIATTR_KPARAM_INFO
	.align		4
.L_9:
        /*0008*/ 	.byte	0x04, 0x17
        /*000a*/ 	.short	(.L_11 - .L_10)
.L_10:
        /*000c*/ 	.word	0x00000000
        /*0010*/ 	.short	0x0002
        /*0012*/ 	.short	0x0010
        /*0014*/ 	.byte	0x00, 0xf0, 0x11, 0x00


	//----- nvinfo : EIATTR_KPARAM_INFO
	.align		4
.L_11:
        /*0018*/ 	.byte	0x04, 0x17
        /*001a*/ 	.short	(.L_13 - .L_12)
.L_12:
        /*001c*/ 	.word	0x00000000
        /*0020*/ 	.short	0x0001
        /*0022*/ 	.short	0x0008
        /*0024*/ 	.byte	0x00, 0xf4, 0x21, 0x00


	//----- nvinfo : EIATTR_KPARAM_INFO
	.align		4
.L_13:
        /*0028*/ 	.byte	0x04, 0x17
        /*002a*/ 	.short	(.L_15 - .L_14)
.L_14:
        /*002c*/ 	.word	0x00000000
        /*0030*/ 	.short	0x0000
        /*0032*/ 	.short	0x0000
        /*0034*/ 	.byte	0x00, 0xf4, 0x21, 0x00


	//----- nvinfo : EIATTR_SPARSE_MMA_MASK
	.align		4
.L_15:
        /*0038*/ 	.byte	0x03, 0x50
        /*003a*/ 	.short	0x0000


	//----- nvinfo : EIATTR_MAXREG_COUNT
	.align		4
        /*003c*/ 	.byte	0x03, 0x1b
        /*003e*/ 	.short	0x00ff


	//----- nvinfo : EIATTR_EXIT_INSTR_OFFSETS
	.align		4
        /*0040*/ 	.byte	0x04, 0x1c
        /*0042*/ 	.short	(.L_17 - .L_16)


	//   ....[0]....
.L_16:
        /*0044*/ 	.word	0x000003e0


	//   ....[1]....
        /*0048*/ 	.word	0x00000400


	//----- nvinfo : EIATTR_REQNTID
	.align		4
.L_17:
        /*004c*/ 	.byte	0x04, 0x10
        /*004e*/ 	.short	(.L_19 - .L_18)
.L_18:
        /*0050*/ 	.word	0x00000020
        /*0054*/ 	.word	0x00000001
        /*0058*/ 	.word	0x00000001


	//----- nvinfo : EIATTR_CBANK_PARAM_SIZE
	.align		4
.L_19:
        /*005c*/ 	.byte	0x03, 0x19
        /*005e*/ 	.short	0x0014


	//----- nvinfo : EIATTR_PARAM_CBANK
	.align		4
        /*0060*/ 	.byte	0x04, 0x0a
        /*0062*/ 	.short	(.L_21 - .L_20)
	.align		4
.L_20:
        /*0064*/ 	.word	index@(.nv.constant0.triton_poi_fused_max_pool2d_with_indices_0)
        /*0068*/ 	.short	0x0210
        /*006a*/ 	.short	0x0014


	//----- nvinfo : EIATTR_SW_WAR
	.align		4
.L_21:
        /*006c*/ 	.byte	0x04, 0x36
        /*006e*/ 	.short	(.L_23 - .L_22)
.L_22:
        /*0070*/ 	.word	0x00000008
.L_23:


//--------------------- .nv.callgraph             --------------------------
	.section	.nv.callgraph,"",@"SHT_CUDA_CALLGRAPH"
	.align	4
	.sectionentsize	8
	.align		4
        /*0000*/ 	.word	0x00000000
	.align		4
        /*0004*/ 	.word	0xffffffff
	.align		4
        /*0008*/ 	.word	0x00000000
	.align		4
        /*000c*/ 	.word	0xfffffffe
	.align		4
        /*0010*/ 	.word	0x00000000
	.align		4
        /*0014*/ 	.word	0xfffffffd
	.align		4
        /*0018*/ 	.word	0x00000000
	.align		4
        /*001c*/ 	.word	0xfffffffc


//--------------------- .text.triton_poi_fused_max_pool2d_with_indices_0 --------------------------
	.section	.text.triton_poi_fused_max_pool2d_with_indices_0,"ax",@progbits
	.align	128
        .global         triton_poi_fused_max_pool2d_with_indices_0
        .type           triton_poi_fused_max_pool2d_with_indices_0,@function
        .size           triton_poi_fused_max_pool2d_with_indices_0,(.L_x_1 - triton_poi_fused_max_pool2d_with_indices_0)
        .other          triton_poi_fused_max_pool2d_with_indices_0,@"STO_CUDA_ENTRY STV_DEFAULT"
triton_poi_fused_max_pool2d_with_indices_0:
.text.triton_poi_fused_max_pool2d_with_indices_0:
[----:B------:R-:W0:Y:S02]  /*0000*/  LDC R1, c[0x0][0x28] ;  /* 0x00000a00ff017b82 */ /* 0x000e240000000800 */
[----:B------:R-:W1:Y:S01]  /*0010*/  S2R R14, SR_TID.X ;  /* 0x00000000000e7919 */ /* 0x000e620000002100 */
[----:B------:R-:W2:Y:S01]  /*0020*/  LDC.64 R2, c[0x0][0x210] ;  /* 0x00008400ff027b82 */ /* 0x000ea20000000a00 */
[----:B------:R-:W-:Y:S01]  /*0030*/  IMAD.MOV.U32 R4, RZ, RZ, RZ ;  /* 0x000000ffff047224 */ /* 0x000fe200078e00ff */
[----:B------:R-:W-:Y:S01]  /*0040*/  ULDC.64 UR4, c[0x0][0x208] ;  /* 0x0000820000047ab9 */ /* 0x000fe20000000a00 */
[----:B------:R-:W3:Y:S01]  /*0050*/  S2R R5, SR_CTAID.X ;  /* 0x0000000000057919 */ /* 0x000ee20000002500 */
[----:B------:R-:W-:Y:S01]  /*0060*/  IMAD.MOV.U32 R6, RZ, RZ, RZ ;  /* 0x000000ffff067224 */ /* 0x000fe200078e00ff */
[----:B-1----:R-:W-:-:S05]  /*0070*/  LOP3.LUT R0, R14, 0xf, RZ, 0xc0, !PT ;  /* 0x0000000f0e007812 */ /* 0x002fca00078ec0ff */
[----:B---3--:R-:W-:Y:S02]  /*0080*/  IMAD R5, R5, 0x10, R0 ;  /* 0x0000001005057824 */ /* 0x008fe400078e0200 */
[----:B------:R-:W-:Y:S02]  /*0090*/  IMAD.MOV.U32 R0, RZ, RZ, RZ ;  /* 0x000000ffff007224 */ /* 0x000fe400078e00ff */
[C---:B------:R-:W-:Y:S01]  /*00a0*/  IMAD.SHL.U32 R7, R5.reuse, 0x10, RZ ;  /* 0x0000001005077824 */ /* 0x040fe200078e00ff */
[----:B------:R-:W-:-:S03]  /*00b0*/  ISETP.GE.AND P0, PT, R5, 0x10, PT ;  /* 0x000000100500780c */ /* 0x000fc60003f06270 */
[----:B--2---:R-:W-:-:S10]  /*00c0*/  IMAD.WIDE R2, R7, 0x4, R2 ;  /* 0x0000000407027825 */ /* 0x004fd400078e0202 */
[----:B------:R-:W2:Y:S04]  /*00d0*/  @!P0 LDG.E.EL R0, desc[UR4][R2.64] ;  /* 0x0000000402008981 */ /* 0x000ea8000c2e1900 */
[----:B------:R-:W3:Y:S01]  /*00e0*/  @!P0 LDG.E.EL R4, desc[UR4][R2.64+0x4] ;  /* 0x0000040402048981 */ /* 0x000ee2000c2e1900 */
[----:B------:R-:W-:-:S03]  /*00f0*/  CS2R R8, SRZ ;  /* 0x0000000000087805 */ /* 0x000fc6000001ff00 */
[----:B------:R-:W4:Y:S04]  /*0100*/  @!P0 LDG.E.EL R6, desc[UR4][R2.64+0x8] ;  /* 0x0000080402068981 */ /* 0x000f28000c2e1900 */
[----:B------:R-:W5:Y:S01]  /*0110*/  @!P0 LDG.E.EL R8, desc[UR4][R2.64+0x10] ;  /* 0x0000100402088981 */ /* 0x000f62000c2e1900 */
[----:B------:R-:W-:-:S03]  /*0120*/  CS2R R10, SRZ ;  /* 0x00000000000a7805 */ /* 0x000fc6000001ff00 */
[----:B------:R-:W5:Y:S04]  /*0130*/  @!P0 LDG.E.EL R9, desc[UR4][R2.64+0x14] ;  /* 0x0000140402098981 */ /* 0x000f68000c2e1900 */
[----:B------:R-:W5:Y:S01]  /*0140*/  @!P0 LDG.E.EL R10, desc[UR4][R2.64+0x18] ;  /* 0x00001804020a8981 */ /* 0x000f62000c2e1900 */
[----:B------:R-:W-:-:S03]  /*0150*/  CS2R R12, SRZ ;  /* 0x00000000000c7805 */ /* 0x000fc6000001ff00 */
[----:B------:R-:W5:Y:S04]  /*0160*/  @!P0 LDG.E.EL R11, desc[UR4][R2.64+0x20] ;  /* 0x00002004020b8981 */ /* 0x000f68000c2e1900 */
[----:B------:R-:W5:Y:S04]  /*0170*/  @!P0 LDG.E.EL R12, desc[UR4][R2.64+0x24] ;  /* 0x00002404020c8981 */ /* 0x000f68000c2e1900 */
[----:B------:R1:W5:Y:S02]  /*0180*/  @!P0 LDG.E.EL R13, desc[UR4][R2.64+0x28] ;  /* 0x00002804020d8981 */ /* 0x000364000c2e1900 */
[----:B-1----:R-:W1:Y:S02]  /*0190*/  LDC.64 R2, c[0x0][0x218] ;  /* 0x00008600ff027b82 */ /* 0x002e640000000a00 */
[----:B-1----:R-:W-:Y:S01]  /*01a0*/  IMAD.WIDE R2, R5, 0x4, R2 ;  /* 0x0000000405027825 */ /* 0x002fe200078e0202 */
[----:B--2---:R-:W-:-:S02]  /*01b0*/  SEL R15, R0, 0xff800000, !P0 ;  /* 0xff800000000f7807 */ /* 0x004fc40004000000 */
[----:B---3--:R-:W-:-:S04]  /*01c0*/  SEL R4, R4, 0xff800000, !P0 ;  /* 0xff80000004047807 */ /* 0x008fc80004000000 */
[----:B------:R-:W-:Y:S02]  /*01d0*/  FSETP.GT.AND P2, PT, R4, R15, PT ;  /* 0x0000000f0400720b */ /* 0x000fe40003f44000 */
[----:B----4-:R-:W-:Y:S02]  /*01e0*/  SEL R7, R6, 0xff800000, !P0 ;  /* 0xff80000006077807 */ /* 0x010fe40004000000 */
[----:B------:R-:W-:Y:S02]  /*01f0*/  FSETP.NAN.AND P3, PT, R4, R4, PT ;  /* 0x000000040400720b */ /* 0x000fe40003f68000 */
[----:B------:R-:W-:Y:S02]  /*0200*/  FSETP.NAN.AND P1, PT, R7, R7, PT ;  /* 0x000000070700720b */ /* 0x000fe40003f28000 */
[----:B-----5:R-:W-:Y:S02]  /*0210*/  SEL R8, R8, 0xff800000, !P0 ;  /* 0xff80000008087807 */ /* 0x020fe40004000000 */
[----:B------:R-:W-:-:S02]  /*0220*/  SEL R9, R9, 0xff800000, !P0 ;  /* 0xff80000009097807 */ /* 0x000fc40004000000 */
[----:B------:R-:W-:Y:S02]  /*0230*/  SEL R10, R10, 0xff800000, !P0 ;  /* 0xff8000000a0a7807 */ /* 0x000fe40004000000 */
[----:B------:R-:W-:Y:S02]  /*0240*/  @!P2 FSEL R4, R4, R15, P3 ;  /* 0x0000000f0404a208 */ /* 0x000fe40001800000 */
[----:B------:R-:W-:Y:S02]  /*0250*/  FSETP.NAN.AND P2, PT, R8, R8, PT ;  /* 0x000000080800720b */ /* 0x000fe40003f48000 */
[----:B------:R-:W-:Y:S02]  /*0260*/  FSETP.GEU.AND P3, PT, R4, R7, PT ;  /* 0x000000070400720b */ /* 0x000fe40003f6e000 */
[----:B------:R-:W-:Y:S02]  /*0270*/  SEL R11, R11, 0xff800000, !P0 ;  /* 0xff8000000b0b7807 */ /* 0x000fe40004000000 */
[----:B------:R-:W-:-:S02]  /*0280*/  @!P1 FSEL R7, R7, R4, !P3 ;  /* 0x0000000407079208 */ /* 0x000fc40005800000 */
[----:B------:R-:W-:Y:S02]  /*0290*/  FSETP.NAN.AND P1, PT, R9, R9, PT ;  /* 0x000000090900720b */ /* 0x000fe40003f28000 */
[----:B------:R-:W-:Y:S02]  /*02a0*/  FSETP.GEU.AND P3, PT, R7, R8, PT ;  /* 0x000000080700720b */ /* 0x000fe40003f6e000 */
[----:B------:R-:W-:Y:S02]  /*02b0*/  SEL R12, R12, 0xff800000, !P0 ;  /* 0xff8000000c0c7807 */ /* 0x000fe40004000000 */
[----:B------:R-:W-:Y:S02]  /*02c0*/  @!P2 FSEL R8, R8, R7, !P3 ;  /* 0x000000070808a208 */ /* 0x000fe40005800000 */
[----:B------:R-:W-:Y:S02]  /*02d0*/  FSETP.NAN.AND P2, PT, R10, R10, PT ;  /* 0x0000000a0a00720b */ /* 0x000fe40003f48000 */
[----:B------:R-:W-:-:S02]  /*02e0*/  FSETP.GEU.AND P3, PT, R8, R9, PT ;  /* 0x000000090800720b */ /* 0x000fc40003f6e000 */
[----:B------:R-:W-:Y:S02]  /*02f0*/  SEL R13, R13, 0xff800000, !P0 ;  /* 0xff8000000d0d7807 */ /* 0x000fe40004000000 */
[----:B------:R-:W-:Y:S02]  /*0300*/  @!P1 FSEL R9, R9, R8, !P3 ;  /* 0x0000000809099208 */ /* 0x000fe40005800000 */
[----:B------:R-:W-:Y:S02]  /*0310*/  FSETP.NAN.AND P3, PT, R11, R11, PT ;  /* 0x0000000b0b00720b */ /* 0x000fe40003f68000 */
[----:B------:R-:W-:Y:S02]  /*0320*/  FSETP.GEU.AND P1, PT, R9, R10, PT ;  /* 0x0000000a0900720b */ /* 0x000fe40003f2e000 */
[----:B------:R-:W-:Y:S02]  /*0330*/  LOP3.LUT P0, RZ, R14, 0x10, RZ, 0xc0, !PT ;  /* 0x000000100eff7812 */ /* 0x000fe4000780c0ff */
[----:B------:R-:W-:-:S02]  /*0340*/  @!P2 FSEL R10, R10, R9, !P1 ;  /* 0x000000090a0aa208 */ /* 0x000fc40004800000 */
[----:B------:R-:W-:Y:S02]  /*0350*/  FSETP.NAN.AND P1, PT, R12, R12, PT ;  /* 0x0000000c0c00720b */ /* 0x000fe40003f28000 */
[----:B------:R-:W-:Y:S02]  /*0360*/  FSETP.GEU.AND P2, PT, R10, R11, PT ;  /* 0x0000000b0a00720b */ /* 0x000fe40003f4e000 */
[----:B------:R-:W-:Y:S02]  /*0370*/  ISETP.LT.AND P0, PT, R5, 0x10, !P0 ;  /* 0x000000100500780c */ /* 0x000fe40004701270 */
[----:B------:R-:W-:Y:S02]  /*0380*/  @!P3 FSEL R11, R11, R10, !P2 ;  /* 0x0000000a0b0bb208 */ /* 0x000fe40005000000 */
[----:B------:R-:W-:Y:S02]  /*0390*/  FSETP.NAN.AND P2, PT, R13, R13, PT ;  /* 0x0000000d0d00720b */ /* 0x000fe40003f48000 */
[----:B------:R-:W-:-:S04]  /*03a0*/  FSETP.GEU.AND P3, PT, R11, R12, PT ;  /* 0x0000000c0b00720b */ /* 0x000fc80003f6e000 */
[----:B------:R-:W-:-:S04]  /*03b0*/  @!P1 FSEL R12, R12, R11, !P3 ;  /* 0x0000000b0c0c9208 */ /* 0x000fc80005800000 */
[----:B------:R-:W-:-:S04]  /*03c0*/  FSETP.GEU.AND P1, PT, R12, R13, PT ;  /* 0x0000000d0c00720b */ /* 0x000fc80003f2e000 */
[----:B------:R-:W-:Y:S01]  /*03d0*/  @!P2 SEL R13, R13, R12, !P1 ;  /* 0x0000000c0d0da207 */ /* 0x000fe20004800000 */
[----:B------:R-:W-:Y:S08]  /*03e0*/  @!P0 EXIT ;  /* 0x000000000000894d */ /* 0x000ff00003800000 */
[----:B------:R-:W-:Y:S01]  /*03f0*/  STG.E desc[UR4][R2.64], R13 ;  /* 0x0000000d02007986 */ /* 0x000fe2000c101904 */
[----:B------:R-:W-:Y:S05]  /*0400*/  EXIT ;  /* 0x000000000000794d */ /* 0x000fea0003800000 */
.L_x_0:
[----:B------:R-:W-:-:S00]  /*0410*/  BRA `(.L_x_0) ;  /* 0xfffffffc00fc7947 */ /* 0x000fc0000383ffff */
[----:B------:R-:W-:-:S00]  /*0420*/  NOP ;  /* 0x0000000000007918 */ /* 0x000fc00000000000 */
        /* <DEDUP_REMOVED lines=13> */
.L_x_1:


//--------------------- .nv.constant0.triton_poi_fused_max_pool2d_with_indices_0 --------------------------
	.section	.nv.constant0.triton_poi_fused_max_pool2d_with_indices_0,"a",@progbits
	.sectionflags	@""
	.align	4
.nv.constant0.triton_poi_fused_max_pool2d_with_indices_0:
	.zero		548
